//
// Generated by NVIDIA NVVM Compiler
//
// Compiler Build ID: CL-36424714
// Cuda compilation tools, release 13.0, V13.0.88
// Based on NVVM 20.0.0
//

.version 9.0
.target sm_100
.address_size 64

	// .globl	_Z10run_conv_1PfS_S_

.visible .entry _Z10run_conv_1PfS_S_(
	.param .u64 .ptr .align 1 _Z10run_conv_1PfS_S__param_0,
	.param .u64 .ptr .align 1 _Z10run_conv_1PfS_S__param_1,
	.param .u64 .ptr .align 1 _Z10run_conv_1PfS_S__param_2
)
{
	.reg .pred 	%p<3>;
	.reg .b32 	%r<12>;
	.reg .b32 	%f<68>;
	.reg .b64 	%rd<21>;

	ld.param.u64 	%rd8, [_Z10run_conv_1PfS_S__param_0];
	ld.param.u64 	%rd9, [_Z10run_conv_1PfS_S__param_1];
	ld.param.u64 	%rd7, [_Z10run_conv_1PfS_S__param_2];
	cvta.to.global.u64 	%rd10, %rd9;
	cvta.to.global.u64 	%rd11, %rd8;
	mov.u32 	%r1, %tid.x;
	mov.u32 	%r2, %tid.y;
	mov.u32 	%r3, %ctaid.x;
	mul.wide.u32 	%rd12, %r3, 1452;
	add.s64 	%rd13, %rd12, %rd10;
	add.s64 	%rd20, %rd13, 968;
	mul.lo.s32 	%r7, %r1, 6;
	mad.lo.s32 	%r8, %r2, 1344, %r7;
	mul.wide.u32 	%rd14, %r8, 4;
	add.s64 	%rd15, %rd14, %rd11;
	add.s64 	%rd19, %rd15, 40;
	mov.f32 	%f67, 0f00000000;
	mov.b32 	%r11, 0;
$L__BB0_1:
	ld.global.f32 	%f4, [%rd19+-40];
	ld.global.f32 	%f5, [%rd20+-484];
	fma.rn.f32 	%f6, %f4, %f5, %f67;
	ld.global.f32 	%f7, [%rd19+-36];
	ld.global.f32 	%f8, [%rd20];
	fma.rn.f32 	%f9, %f7, %f8, %f6;
	ld.global.f32 	%f10, [%rd19+-32];
	ld.global.f32 	%f11, [%rd20+484];
	fma.rn.f32 	%f12, %f10, %f11, %f9;
	ld.global.f32 	%f13, [%rd19+-28];
	ld.global.f32 	%f14, [%rd20+-480];
	fma.rn.f32 	%f15, %f13, %f14, %f12;
	ld.global.f32 	%f16, [%rd19+-24];
	ld.global.f32 	%f17, [%rd20+4];
	fma.rn.f32 	%f18, %f16, %f17, %f15;
	ld.global.f32 	%f19, [%rd19+-20];
	ld.global.f32 	%f20, [%rd20+488];
	fma.rn.f32 	%f21, %f19, %f20, %f18;
	ld.global.f32 	%f22, [%rd19+-16];
	ld.global.f32 	%f23, [%rd20+-476];
	fma.rn.f32 	%f24, %f22, %f23, %f21;
	ld.global.f32 	%f25, [%rd19+-12];
	ld.global.f32 	%f26, [%rd20+8];
	fma.rn.f32 	%f27, %f25, %f26, %f24;
	ld.global.f32 	%f28, [%rd19+-8];
	ld.global.f32 	%f29, [%rd20+492];
	fma.rn.f32 	%f30, %f28, %f29, %f27;
	ld.global.f32 	%f31, [%rd19+-4];
	ld.global.f32 	%f32, [%rd20+-472];
	fma.rn.f32 	%f33, %f31, %f32, %f30;
	ld.global.f32 	%f34, [%rd19];
	ld.global.f32 	%f35, [%rd20+12];
	fma.rn.f32 	%f36, %f34, %f35, %f33;
	ld.global.f32 	%f37, [%rd19+4];
	ld.global.f32 	%f38, [%rd20+496];
	fma.rn.f32 	%f39, %f37, %f38, %f36;
	ld.global.f32 	%f40, [%rd19+8];
	ld.global.f32 	%f41, [%rd20+-468];
	fma.rn.f32 	%f42, %f40, %f41, %f39;
	ld.global.f32 	%f43, [%rd19+12];
	ld.global.f32 	%f44, [%rd20+16];
	fma.rn.f32 	%f45, %f43, %f44, %f42;
	ld.global.f32 	%f46, [%rd19+16];
	ld.global.f32 	%f47, [%rd20+500];
	fma.rn.f32 	%f48, %f46, %f47, %f45;
	ld.global.f32 	%f49, [%rd19+20];
	ld.global.f32 	%f50, [%rd20+-464];
	fma.rn.f32 	%f51, %f49, %f50, %f48;
	ld.global.f32 	%f52, [%rd19+24];
	ld.global.f32 	%f53, [%rd20+20];
	fma.rn.f32 	%f54, %f52, %f53, %f51;
	ld.global.f32 	%f55, [%rd19+28];
	ld.global.f32 	%f56, [%rd20+504];
	fma.rn.f32 	%f57, %f55, %f56, %f54;
	ld.global.f32 	%f58, [%rd19+32];
	ld.global.f32 	%f59, [%rd20+-460];
	fma.rn.f32 	%f60, %f58, %f59, %f57;
	ld.global.f32 	%f61, [%rd19+36];
	ld.global.f32 	%f62, [%rd20+24];
	fma.rn.f32 	%f63, %f61, %f62, %f60;
	ld.global.f32 	%f64, [%rd19+40];
	ld.global.f32 	%f65, [%rd20+508];
	fma.rn.f32 	%f67, %f64, %f65, %f63;
	add.s32 	%r11, %r11, 1;
	add.s64 	%rd20, %rd20, 44;
	add.s64 	%rd19, %rd19, 2688;
	setp.ne.s32 	%p1, %r11, 7;
	@%p1 bra 	$L__BB0_1;
	cvta.to.global.u64 	%rd16, %rd7;
	setp.lt.f32 	%p2, %f67, 0f00000000;
	selp.f32 	%f66, 0f00000000, %f67, %p2;
	mad.lo.s32 	%r9, %r2, 110, %r1;
	mad.lo.s32 	%r10, %r3, 12100, %r9;
	mul.wide.u32 	%rd17, %r10, 4;
	add.s64 	%rd18, %rd16, %rd17;
	st.global.f32 	[%rd18], %f66;
	ret;

}
	// .globl	_Z10run_pool_1PfS_
.visible .entry _Z10run_pool_1PfS_(
	.param .u64 .ptr .align 1 _Z10run_pool_1PfS__param_0,
	.param .u64 .ptr .align 1 _Z10run_pool_1PfS__param_1
)
{
	.reg .pred 	%p<9>;
	.reg .b32 	%r<9>;
	.reg .b32 	%f<19>;
	.reg .b64 	%rd<9>;

	ld.param.u64 	%rd1, [_Z10run_pool_1PfS__param_0];
	ld.param.u64 	%rd2, [_Z10run_pool_1PfS__param_1];
	cvta.to.global.u64 	%rd3, %rd1;
	mov.u32 	%r1, %tid.x;
	mov.u32 	%r2, %tid.y;
	mov.u32 	%r3, %ctaid.x;
	shl.b32 	%r4, %r1, 1;
	mad.lo.s32 	%r5, %r2, 220, %r4;
	mad.lo.s32 	%r6, %r3, 12100, %r5;
	mul.wide.u32 	%rd4, %r6, 4;
	add.s64 	%rd5, %rd3, %rd4;
	ld.global.f32 	%f1, [%rd5];
	max.f32 	%f2, %f1, 0f00000000;
	ld.global.f32 	%f3, [%rd5+4];
	setp.lt.f32 	%p1, %f2, %f3;
	selp.f32 	%f4, %f3, %f2, %p1;
	ld.global.f32 	%f5, [%rd5+8];
	setp.lt.f32 	%p2, %f4, %f5;
	selp.f32 	%f6, %f5, %f4, %p2;
	ld.global.f32 	%f7, [%rd5+440];
	setp.lt.f32 	%p3, %f6, %f7;
	selp.f32 	%f8, %f7, %f6, %p3;
	ld.global.f32 	%f9, [%rd5+444];
	setp.lt.f32 	%p4, %f8, %f9;
	selp.f32 	%f10, %f9, %f8, %p4;
	ld.global.f32 	%f11, [%rd5+448];
	setp.lt.f32 	%p5, %f10, %f11;
	selp.f32 	%f12, %f11, %f10, %p5;
	ld.global.f32 	%f13, [%rd5+880];
	setp.lt.f32 	%p6, %f12, %f13;
	selp.f32 	%f14, %f13, %f12, %p6;
	ld.global.f32 	%f15, [%rd5+884];
	setp.lt.f32 	%p7, %f14, %f15;
	selp.f32 	%f16, %f15, %f14, %p7;
	ld.global.f32 	%f17, [%rd5+888];
	setp.lt.f32 	%p8, %f16, %f17;
	selp.f32 	%f18, %f17, %f16, %p8;
	cvta.to.global.u64 	%rd6, %rd2;
	mad.lo.s32 	%r7, %r2, 55, %r1;
	mad.lo.s32 	%r8, %r3, 3025, %r7;
	mul.wide.u32 	%rd7, %r8, 4;
	add.s64 	%rd8, %rd6, %rd7;
	st.global.f32 	[%rd8], %f18;
	ret;

}


// ===== COMPILED SASS (sm_100) =====

	.target	sm_100

	.elftype	@"ET_EXEC"


//--------------------- .note.nv.tkinfo           --------------------------
	.section	.note.nv.tkinfo,"",@"SHT_NOTE"
	.sectionflags	@"SHF_NOTE_NV_TKINFO"
	.tkinfo
        /*0018*/ 	.word	0x00000002
        /*0030*/ 	.string	""
        /*0030*/ 	.string	"ptxas"
        /*0030*/ 	.string	"Cuda compilation tools, release 13.0, V13.0.88"
        /*0030*/ 	.string	"Build cuda_13.0.r13.0/compiler.36424714_0"
        /*0030*/ 	.string	"-arch sm_100 -m 64 "



//--------------------- .note.nv.cuinfo           --------------------------
	.section	.note.nv.cuinfo,"",@"SHT_NOTE"
	.sectionflags	@"SHF_NOTE_NV_CUINFO"
        /*0018*/ 	.short	0x0002
        /*001a*/ 	.short	0x0064
        /*001c*/ 	.short	0x0082
	.zero		2


//--------------------- .nv.info                  --------------------------
	.section	.nv.info,"",@"SHT_CUDA_INFO"
	.align	4


	//----- nvinfo : EIATTR_REGCOUNT
	.align		4
        /*0000*/ 	.byte	0x04, 0x2f
        /*0002*/ 	.short	(.L_1 - .L_0)
	.align		4
.L_0:
        /*0004*/ 	.word	index@(_Z10run_conv_1PfS_S_)
        /*0008*/ 	.word	0x0000001e


	//----- nvinfo : EIATTR_FRAME_SIZE
	.align		4
.L_1:
        /*000c*/ 	.byte	0x04, 0x11
        /*000e*/ 	.short	(.L_3 - .L_2)
	.align		4
.L_2:
        /*0010*/ 	.word	index@(_Z10run_conv_1PfS_S_)
        /*0014*/ 	.word	0x00000000


	//----- nvinfo : EIATTR_REGCOUNT
	.align		4
.L_3:
        /*0018*/ 	.byte	0x04, 0x2f
        /*001a*/ 	.short	(.L_5 - .L_4)
	.align		4
.L_4:
        /*001c*/ 	.word	index@(_Z10run_pool_1PfS_)
        /*0020*/ 	.word	0x00000018


	//----- nvinfo : EIATTR_FRAME_SIZE
	.align		4
.L_5:
        /*0024*/ 	.byte	0x04, 0x11
        /*0026*/ 	.short	(.L_7 - .L_6)
	.align		4
.L_6:
        /*0028*/ 	.word	index@(_Z10run_pool_1PfS_)
        /*002c*/ 	.word	0x00000000


	//----- nvinfo : EIATTR_MIN_STACK_SIZE
	.align		4
.L_7:
        /*0030*/ 	.byte	0x04, 0x12
        /*0032*/ 	.short	(.L_9 - .L_8)
	.align		4
.L_8:
        /*0034*/ 	.word	index@(_Z10run_pool_1PfS_)
        /*0038*/ 	.word	0x00000000


	//----- nvinfo : EIATTR_MIN_STACK_SIZE
	.align		4
.L_9:
        /*003c*/ 	.byte	0x04, 0x12
        /*003e*/ 	.short	(.L_11 - .L_10)
	.align		4
.L_10:
        /*0040*/ 	.word	index@(_Z10run_conv_1PfS_S_)
        /*0044*/ 	.word	0x00000000
.L_11:


//--------------------- .nv.compat                --------------------------
	.section	.nv.compat,"",@"SHT_CUDA_COMPAT_INFO"
	.align	4
        /*0000*/ 	.byte	0x02, 0x09, 0x00, 0x00, 0x02, 0x02, 0x01, 0x00, 0x02, 0x05, 0x05, 0x00, 0x03, 0x07, 0x01, 0x01
        /*0010*/ 	.byte	0x02, 0x03, 0x00, 0x00, 0x02, 0x06, 0x01, 0x00, 0x04, 0x0b, 0x08, 0x00, 0x09, 0x00, 0x00, 0x00
        /*0020*/ 	.byte	0x00, 0x00, 0x00, 0x00


//--------------------- .nv.info._Z10run_pool_1PfS_ --------------------------
	.section	.nv.info._Z10run_pool_1PfS_,"",@"SHT_CUDA_INFO"
	.sectionflags	@""
	.align	4


	//----- nvinfo : EIATTR_CUDA_API_VERSION
	.align		4
        /*0000*/ 	.byte	0x04, 0x37
        /*0002*/ 	.short	(.L_13 - .L_12)
.L_12:
        /*0004*/ 	.word	0x00000082


	//----- nvinfo : EIATTR_KPARAM_INFO
	.align		4
.L_13:
        /*0008*/ 	.byte	0x04, 0x17
        /*000a*/ 	.short	(.L_15 - .L_14)
.L_14:
        /*000c*/ 	.word	0x00000000
        /*0010*/ 	.short	0x0001
        /*0012*/ 	.short	0x0008
        /*0014*/ 	.byte	0x00, 0xf5, 0x21, 0x00


	//----- nvinfo : EIATTR_KPARAM_INFO
	.align		4
.L_15:
        /*0018*/ 	.byte	0x04, 0x17
        /*001a*/ 	.short	(.L_17 - .L_16)
.L_16:
        /*001c*/ 	.word	0x00000000
        /*0020*/ 	.short	0x0000
        /*0022*/ 	.short	0x0000
        /*0024*/ 	.byte	0x00, 0xf5, 0x21, 0x00


	//----- nvinfo : EIATTR_SPARSE_MMA_MASK
	.align		4
.L_17:
        /*0028*/ 	.byte	0x03, 0x50
        /*002a*/ 	.short	0x0000


	//----- nvinfo : EIATTR_MAXREG_COUNT
	.align		4
        /*002c*/ 	.byte	0x03, 0x1b
        /*002e*/ 	.short	0x00ff


	//----- nvinfo : EIATTR_MERCURY_ISA_VERSION
	.align		4
        /*0030*/ 	.byte	0x03, 0x5f
        /*0032*/ 	.short	0x0101


	//----- nvinfo : EIATTR_VRC_CTA_INIT_COUNT
	.align		4
        /*0034*/ 	.byte	0x02, 0x4a
	.zero		1
	.zero		1


	//----- nvinfo : EIATTR_EXIT_INSTR_OFFSETS
	.align		4
        /*0038*/ 	.byte	0x04, 0x1c
        /*003a*/ 	.short	(.L_19 - .L_18)


	//   ....[0]....
.L_18:
        /*003c*/ 	.word	0x00000290


	//----- nvinfo : EIATTR_CBANK_PARAM_SIZE
	.align		4
.L_19:
        /*0040*/ 	.byte	0x03, 0x19
        /*0042*/ 	.short	0x0010


	//----- nvinfo : EIATTR_PARAM_CBANK
	.align		4
        /*0044*/ 	.byte	0x04, 0x0a
        /*0046*/ 	.short	(.L_21 - .L_20)
	.align		4
.L_20:
        /*0048*/ 	.word	index@(.nv.constant0._Z10run_pool_1PfS_)
        /*004c*/ 	.short	0x0380
        /*004e*/ 	.short	0x0010


	//----- nvinfo : EIATTR_SW_WAR
	.align		4
.L_21:
        /*0050*/ 	.byte	0x04, 0x36
        /*0052*/ 	.short	(.L_23 - .L_22)
.L_22:
        /*0054*/ 	.word	0x00000008
.L_23:


//--------------------- .nv.info._Z10run_conv_1PfS_S_ --------------------------
	.section	.nv.info._Z10run_conv_1PfS_S_,"",@"SHT_CUDA_INFO"
	.sectionflags	@""
	.align	4


	//----- nvinfo : EIATTR_CUDA_API_VERSION
	.align		4
        /*0000*/ 	.byte	0x04, 0x37
        /*0002*/ 	.short	(.L_25 - .L_24)
.L_24:
        /*0004*/ 	.word	0x00000082


	//----- nvinfo : EIATTR_KPARAM_INFO
	.align		4
.L_25:
        /*0008*/ 	.byte	0x04, 0x17
        /*000a*/ 	.short	(.L_27 - .L_26)
.L_26:
        /*000c*/ 	.word	0x00000000
        /*0010*/ 	.short	0x0002
        /*0012*/ 	.short	0x0010
        /*0014*/ 	.byte	0x00, 0xf5, 0x21, 0x00


	//----- nvinfo : EIATTR_KPARAM_INFO
	.align		4
.L_27:
        /*0018*/ 	.byte	0x04, 0x17
        /*001a*/ 	.short	(.L_29 - .L_28)
.L_28:
        /*001c*/ 	.word	0x00000000
        /*0020*/ 	.short	0x0001
        /*0022*/ 	.short	0x0008
        /*0024*/ 	.byte	0x00, 0xf5, 0x21, 0x00


	//----- nvinfo : EIATTR_KPARAM_INFO
	.align		4
.L_29:
        /*0028*/ 	.byte	0x04, 0x17
        /*002a*/ 	.short	(.L_31 - .L_30)
.L_30:
        /*002c*/ 	.word	0x00000000
        /*0030*/ 	.short	0x0000
        /*0032*/ 	.short	0x0000
        /*0034*/ 	.byte	0x00, 0xf5, 0x21, 0x00


	//----- nvinfo : EIATTR_SPARSE_MMA_MASK
	.align		4
.L_31:
        /*0038*/ 	.byte	0x03, 0x50
        /*003a*/ 	.short	0x0000


	//----- nvinfo : EIATTR_MAXREG_COUNT
	.align		4
        /*003c*/ 	.byte	0x03, 0x1b
        /*003e*/ 	.short	0x00ff


	//----- nvinfo : EIATTR_MERCURY_ISA_VERSION
	.align		4
        /*0040*/ 	.byte	0x03, 0x5f
        /*0042*/ 	.short	0x0101


	//----- nvinfo : EIATTR_VRC_CTA_INIT_COUNT
	.align		4
        /*0044*/ 	.byte	0x02, 0x4a
	.zero		1
	.zero		1


	//----- nvinfo : EIATTR_EXIT_INSTR_OFFSETS
	.align		4
        /*0048*/ 	.byte	0x04, 0x1c
        /*004a*/ 	.short	(.L_33 - .L_32)


	//   ....[0]....
.L_32:
        /*004c*/ 	.word	0x00000600


	//----- nvinfo : EIATTR_CBANK_PARAM_SIZE
	.align		4
.L_33:
        /*0050*/ 	.byte	0x03, 0x19
        /*0052*/ 	.short	0x0018


	//----- nvinfo : EIATTR_PARAM_CBANK
	.align		4
        /*0054*/ 	.byte	0x04, 0x0a
        /*0056*/ 	.short	(.L_35 - .L_34)
	.align		4
.L_34:
        /*0058*/ 	.word	index@(.nv.constant0._Z10run_conv_1PfS_S_)
        /*005c*/ 	.short	0x0380
        /*005e*/ 	.short	0x0018


	//----- nvinfo : EIATTR_SW_WAR
	.align		4
.L_35:
        /*0060*/ 	.byte	0x04, 0x36
        /*0062*/ 	.short	(.L_37 - .L_36)
.L_36:
        /*0064*/ 	.word	0x00000008
.L_37:


//--------------------- .nv.callgraph             --------------------------
	.section	.nv.callgraph,"",@"SHT_CUDA_CALLGRAPH"
	.align	4
	.sectionentsize	8
	.align		4
        /*0000*/ 	.word	0x00000000
	.align		4
        /*0004*/ 	.word	0xffffffff
	.align		4
        /*0008*/ 	.word	0x00000000
	.align		4
        /*000c*/ 	.word	0xfffffffe
	.align		4
        /*0010*/ 	.word	0x00000000
	.align		4
        /*0014*/ 	.word	0xfffffffd
	.align		4
        /*0018*/ 	.word	0x00000000
	.align		4
        /*001c*/ 	.word	0xfffffffc


//--------------------- .text._Z10run_pool_1PfS_  --------------------------
	.section	.text._Z10run_pool_1PfS_,"ax",@progbits
	.align	128
        .global         _Z10run_pool_1PfS_
        .type           _Z10run_pool_1PfS_,@function
        .size           _Z10run_pool_1PfS_,(.L_x_3 - _Z10run_pool_1PfS_)
        .other          _Z10run_pool_1PfS_,@"STO_CUDA_ENTRY STV_DEFAULT"
_Z10run_pool_1PfS_:
.text._Z10run_pool_1PfS_:
[----:B------:R-:W-:Y:S01]  /*0000*/  LDC R1, c[0x0][0x37c] ;  /* 0x0000df00ff017b82 */ /* 0x000fe20000000800 */
[----:B------:R-:W0:Y:S07]  /*0010*/  S2R R6, SR_TID.X ;  /* 0x0000000000067919 */ /* 0x000e2e0000002100 */
[----:B------:R-:W1:Y:S01]  /*0020*/  LDC.64 R2, c[0x0][0x380] ;  /* 0x0000e000ff027b82 */ /* 0x000e620000000a00 */
[----:B------:R-:W2:Y:S01]  /*0030*/  LDCU.64 UR4, c[0x0][0x358] ;  /* 0x00006b00ff0477ac */ /* 0x000ea20008000a00 */
[----:B------:R-:W0:Y:S01]  /*0040*/  S2R R21, SR_TID.Y ;  /* 0x0000000000157919 */ /* 0x000e220000002200 */
[----:B------:R-:W3:Y:S01]  /*0050*/  S2R R0, SR_CTAID.X ;  /* 0x0000000000007919 */ /* 0x000ee20000002500 */
[----:B0-----:R-:W-:-:S04]  /*0060*/  IMAD R5, R21, 0x6e, R6 ;  /* 0x0000006e15057824 */ /* 0x001fc800078e0206 */
[----:B---3--:R-:W-:-:S04]  /*0070*/  IMAD R5, R0, 0x17a2, R5 ;  /* 0x000017a200057824 */ /* 0x008fc800078e0205 */
[----:B------:R-:W-:-:S04]  /*0080*/  IMAD.SHL.U32 R5, R5, 0x2, RZ ;  /* 0x0000000205057824 */ /* 0x000fc800078e00ff */
[----:B-1----:R-:W-:-:S05]  /*0090*/  IMAD.WIDE.U32 R2, R5, 0x4, R2 ;  /* 0x0000000405027825 */ /* 0x002fca00078e0002 */
[----:B--2---:R-:W2:Y:S04]  /*00a0*/  LDG.E R4, desc[UR4][R2.64] ;  /* 0x0000000402047981 */ /* 0x004ea8000c1e1900 */
[----:B------:R-:W3:Y:S04]  /*00b0*/  LDG.E R5, desc[UR4][R2.64+0x4] ;  /* 0x0000040402057981 */ /* 0x000ee8000c1e1900 */
[----:B------:R-:W4:Y:S04]  /*00c0*/  LDG.E R7, desc[UR4][R2.64+0x8] ;  /* 0x0000080402077981 */ /* 0x000f28000c1e1900 */
[----:B------:R-:W5:Y:S04]  /*00d0*/  LDG.E R9, desc[UR4][R2.64+0x1b8] ;  /* 0x0001b80402097981 */ /* 0x000f68000c1e1900 */
[----:B------:R-:W5:Y:S04]  /*00e0*/  LDG.E R11, desc[UR4][R2.64+0x1bc] ;  /* 0x0001bc04020b7981 */ /* 0x000f68000c1e1900 */
[----:B------:R-:W5:Y:S04]  /*00f0*/  LDG.E R13, desc[UR4][R2.64+0x1c0] ;  /* 0x0001c004020d7981 */ /* 0x000f68000c1e1900 */
[----:B------:R-:W5:Y:S04]  /*0100*/  LDG.E R15, desc[UR4][R2.64+0x370] ;  /* 0x00037004020f7981 */ /* 0x000f68000c1e1900 */
[----:B------:R-:W5:Y:S04]  /*0110*/  LDG.E R17, desc[UR4][R2.64+0x374] ;  /* 0x0003740402117981 */ /* 0x000f68000c1e1900 */
[----:B------:R0:W5:Y:S02]  /*0120*/  LDG.E R19, desc[UR4][R2.64+0x378] ;  /* 0x0003780402137981 */ /* 0x000164000c1e1900 */
[----:B0-----:R-:W0:Y:S01]  /*0130*/  LDC.64 R2, c[0x0][0x388] ;  /* 0x0000e200ff027b82 */ /* 0x001e220000000a00 */
[----:B--2---:R-:W-:-:S04]  /*0140*/  FMNMX R4, RZ, R4, !PT ;  /* 0x00000004ff047209 */ /* 0x004fc80007800000 */
[----:B---3--:R-:W-:-:S04]  /*0150*/  FSETP.GEU.AND P0, PT, R4, R5, PT ;  /* 0x000000050400720b */ /* 0x008fc80003f0e000 */
[----:B------:R-:W-:Y:S01]  /*0160*/  FSEL R4, R5, R4, !P0 ;  /* 0x0000000405047208 */ /* 0x000fe20004000000 */
[----:B------:R-:W-:-:S03]  /*0170*/  IMAD R5, R21, 0x37, R6 ;  /* 0x0000003715057824 */ /* 0x000fc600078e0206 */
[----:B----4-:R-:W-:Y:S01]  /*0180*/  FSETP.GEU.AND P0, PT, R4, R7, PT ;  /* 0x000000070400720b */ /* 0x010fe20003f0e000 */
[----:B------:R-:W-:-:S03]  /*0190*/  IMAD R5, R0, 0xbd1, R5 ;  /* 0x00000bd100057824 */ /* 0x000fc600078e0205 */
[----:B------:R-:W-:Y:S01]  /*01a0*/  FSEL R4, R7, R4, !P0 ;  /* 0x0000000407047208 */ /* 0x000fe20004000000 */
[----:B0-----:R-:W-:-:S03]  /*01b0*/  IMAD.WIDE.U32 R2, R5, 0x4, R2 ;  /* 0x0000000405027825 */ /* 0x001fc600078e0002 */
[----:B-----5:R-:W-:-:S04]  /*01c0*/  FSETP.GEU.AND P0, PT, R4, R9, PT ;  /* 0x000000090400720b */ /* 0x020fc80003f0e000 */
[----:B------:R-:W-:-:S04]  /*01d0*/  FSEL R4, R9, R4, !P0 ;  /* 0x0000000409047208 */ /* 0x000fc80004000000 */
[----:B------:R-:W-:-:S04]  /*01e0*/  FSETP.GEU.AND P0, PT, R4, R11, PT ;  /* 0x0000000b0400720b */ /* 0x000fc80003f0e000 */
        /* <DEDUP_REMOVED lines=8> */
[----:B------:R-:W-:-:S05]  /*0270*/  FSEL R19, R19, R4, !P0 ;  /* 0x0000000413137208 */ /* 0x000fca0004000000 */
[----:B------:R-:W-:Y:S01]  /*0280*/  STG.E desc[UR4][R2.64], R19 ;  /* 0x0000001302007986 */ /* 0x000fe2000c101904 */
[----:B------:R-:W-:Y:S05]  /*0290*/  EXIT ;  /* 0x000000000000794d */ /* 0x000fea0003800000 */
.L_x_0:
[----:B------:R-:W-:-:S00]  /*02a0*/  BRA `(.L_x_0) ;  /* 0xfffffffc00fc7947 */ /* 0x000fc0000383ffff */
[----:B------:R-:W-:-:S00]  /*02b0*/  NOP ;  /* 0x0000000000007918 */ /* 0x000fc00000000000 */
        /* <DEDUP_REMOVED lines=12> */
.L_x_3:


//--------------------- .text._Z10run_conv_1PfS_S_ --------------------------
	.section	.text._Z10run_conv_1PfS_S_,"ax",@progbits
	.align	128
        .global         _Z10run_conv_1PfS_S_
        .type           _Z10run_conv_1PfS_S_,@function
        .size           _Z10run_conv_1PfS_S_,(.L_x_4 - _Z10run_conv_1PfS_S_)
        .other          _Z10run_conv_1PfS_S_,@"STO_CUDA_ENTRY STV_DEFAULT"
_Z10run_conv_1PfS_S_:
.text._Z10run_conv_1PfS_S_:
[----:B------:R-:W-:Y:S01]  /*0000*/  LDC R1, c[0x0][0x37c] ;  /* 0x0000df00ff017b82 */ /* 0x000fe20000000800 */
[----:B------:R-:W0:Y:S07]  /*0010*/  S2R R0, SR_TID.X ;  /* 0x0000000000007919 */ /* 0x000e2e0000002100 */
[----:B------:R-:W1:Y:S01]  /*0020*/  LDC.64 R2, c[0x0][0x388] ;  /* 0x0000e200ff027b82 */ /* 0x000e620000000a00 */
[----:B------:R-:W-:Y:S01]  /*0030*/  HFMA2 R8, -RZ, RZ, 0, 0 ;  /* 0x00000000ff087431 */ /* 0x000fe200000001ff */
[----:B------:R-:W2:Y:S01]  /*0040*/  LDCU.64 UR6, c[0x0][0x358] ;  /* 0x00006b00ff0677ac */ /* 0x000ea20008000a00 */
[----:B------:R-:W0:Y:S01]  /*0050*/  S2R R7, SR_TID.Y ;  /* 0x0000000000077919 */ /* 0x000e220000002200 */
[----:B------:R-:W-:Y:S01]  /*0060*/  UMOV UR4, URZ ;  /* 0x000000ff00047c82 */ /* 0x000fe20008000000 */
[----:B------:R-:W1:Y:S03]  /*0070*/  S2R R6, SR_CTAID.X ;  /* 0x0000000000067919 */ /* 0x000e660000002500 */
[----:B------:R-:W3:Y:S01]  /*0080*/  LDC.64 R4, c[0x0][0x380] ;  /* 0x0000e000ff047b82 */ /* 0x000ee20000000a00 */
[----:B0-----:R-:W-:-:S04]  /*0090*/  IMAD R9, R7, 0xe0, R0 ;  /* 0x000000e007097824 */ /* 0x001fc800078e0200 */
[----:B------:R-:W-:Y:S02]  /*00a0*/  IMAD R9, R9, 0x6, RZ ;  /* 0x0000000609097824 */ /* 0x000fe400078e02ff */
[----:B-1----:R-:W-:-:S04]  /*00b0*/  IMAD.WIDE.U32 R2, R6, 0x5ac, R2 ;  /* 0x000005ac06027825 */ /* 0x002fc800078e0002 */
[----:B---3--:R-:W-:Y:S01]  /*00c0*/  IMAD.WIDE.U32 R4, R9, 0x4, R4 ;  /* 0x0000000409047825 */ /* 0x008fe200078e0004 */
[----:B------:R-:W-:Y:S02]  /*00d0*/  IADD3 R9, P0, PT, R2, 0x3c8, RZ ;  /* 0x000003c802097810 */ /* 0x000fe40007f1e0ff */
[----:B------:R-:W-:Y:S02]  /*00e0*/  IADD3 R2, P1, PT, R4, 0x28, RZ ;  /* 0x0000002804027810 */ /* 0x000fe40007f3e0ff */
[----:B------:R-:W-:Y:S02]  /*00f0*/  IADD3.X R10, PT, PT, RZ, R3, RZ, P0, !PT ;  /* 0x00000003ff0a7210 */ /* 0x000fe400007fe4ff */
[----:B--2---:R-:W-:-:S09]  /*0100*/  IADD3.X R3, PT, PT, RZ, R5, RZ, P1, !PT ;  /* 0x00000005ff037210 */ /* 0x004fd20000ffe4ff */
.L_x_1:
[----:B------:R-:W-:Y:S01]  /*0110*/  MOV R4, R9 ;  /* 0x0000000900047202 */ /* 0x000fe20000000f00 */
[----:B------:R-:W2:Y:S01]  /*0120*/  LDG.E R26, desc[UR6][R2.64+-0x24] ;  /* 0xffffdc06021a7981 */ /* 0x000ea2000c1e1900 */
[----:B------:R-:W-:-:S03]  /*0130*/  MOV R5, R10 ;  /* 0x0000000a00057202 */ /* 0x000fc60000000f00 */
[----:B------:R-:W3:Y:S04]  /*0140*/  LDG.E R9, desc[UR6][R2.64+-0x28] ;  /* 0xffffd80602097981 */ /* 0x000ee8000c1e1900 */
[----:B------:R-:W3:Y:S04]  /*0150*/  LDG.E R10, desc[UR6][R4.64+-0x1e4] ;  /* 0xfffe1c06040a7981 */ /* 0x000ee8000c1e1900 */
[----:B------:R-:W2:Y:S04]  /*0160*/  LDG.E R11, desc[UR6][R4.64] ;  /* 0x00000006040b7981 */ /* 0x000ea8000c1e1900 */
[----:B------:R-:W4:Y:S04]  /*0170*/  LDG.E R12, desc[UR6][R2.64+-0x20] ;  /* 0xffffe006020c7981 */ /* 0x000f28000c1e1900 */
[----:B------:R-:W4:Y:S04]  /*0180*/  LDG.E R13, desc[UR6][R4.64+0x1e4] ;  /* 0x0001e406040d7981 */ /* 0x000f28000c1e1900 */
[----:B------:R-:W5:Y:S04]  /*0190*/  LDG.E R14, desc[UR6][R2.64+-0x1c] ;  /* 0xffffe406020e7981 */ /* 0x000f68000c1e1900 */
        /* <DEDUP_REMOVED lines=10> */
[----:B------:R-:W5:Y:S01]  /*0240*/  LDG.E R17, desc[UR6][R4.64+0x1ec] ;  /* 0x0001ec0604117981 */ /* 0x000f62000c1e1900 */
[----:B---3--:R-:W-:-:S03]  /*0250*/  FFMA R9, R9, R10, R8 ;  /* 0x0000000a09097223 */ /* 0x008fc60000000008 */
[----:B------:R-:W3:Y:S01]  /*0260*/  LDG.E R8, desc[UR6][R2.64+-0x4] ;  /* 0xfffffc0602087981 */ /* 0x000ee2000c1e1900 */
[----:B--2---:R-:W-:-:S03]  /*0270*/  FFMA R27, R26, R11, R9 ;  /* 0x0000000b1a1b7223 */ /* 0x004fc60000000009 */
[----:B------:R-:W3:Y:S04]  /*0280*/  LDG.E R9, desc[UR6][R4.64+-0x1d8] ;  /* 0xfffe280604097981 */ /* 0x000ee8000c1e1900 */
[----:B------:R-:W2:Y:S04]  /*0290*/  LDG.E R10, desc[UR6][R2.64] ;  /* 0x00000006020a7981 */ /* 0x000ea8000c1e1900 */
[----:B------:R-:W2:Y:S01]  /*02a0*/  LDG.E R11, desc[UR6][R4.64+0xc] ;  /* 0x00000c06040b7981 */ /* 0x000ea2000c1e1900 */
[----:B----4-:R-:W-:-:S03]  /*02b0*/  FFMA R27, R12, R13, R27 ;  /* 0x0000000d0c1b7223 */ /* 0x010fc6000000001b */
[----:B------:R-:W4:Y:S04]  /*02c0*/  LDG.E R12, desc[UR6][R2.64+0x4] ;  /* 0x00000406020c7981 */ /* 0x000f28000c1e1900 */
[----:B------:R-:W4:Y:S01]  /*02d0*/  LDG.E R13, desc[UR6][R4.64+0x1f0] ;  /* 0x0001f006040d7981 */ /* 0x000f22000c1e1900 */
[----:B-----5:R-:W-:-:S03]  /*02e0*/  FFMA R15, R14, R15, R27 ;  /* 0x0000000f0e0f7223 */ /* 0x020fc6000000001b */
[----:B------:R-:W5:Y:S01]  /*02f0*/  LDG.E R14, desc[UR6][R2.64+0x8] ;  /* 0x00000806020e7981 */ /* 0x000f62000c1e1900 */
[----:B------:R-:W-:-:S03]  /*0300*/  FFMA R25, R24, R25, R15 ;  /* 0x0000001918197223 */ /* 0x000fc6000000000f */
[----:B------:R-:W5:Y:S04]  /*0310*/  LDG.E R15, desc[UR6][R4.64+-0x1d4] ;  /* 0xfffe2c06040f7981 */ /* 0x000f68000c1e1900 */
        /* <DEDUP_REMOVED lines=13> */
[----:B---3--:R-:W-:-:S03]  /*03f0*/  FFMA R25, R8, R9, R25 ;  /* 0x0000000908197223 */ /* 0x008fc60000000019 */
[----:B------:R-:W3:Y:S04]  /*0400*/  LDG.E R8, desc[UR6][R2.64+0x1c] ;  /* 0x00001c0602087981 */ /* 0x000ee8000c1e1900 */
[----:B------:R-:W3:Y:S01]  /*0410*/  LDG.E R9, desc[UR6][R4.64+0x1f8] ;  /* 0x0001f80604097981 */ /* 0x000ee2000c1e1900 */
[----:B--2---:R-:W-:-:S03]  /*0420*/  FFMA R27, R10, R11, R25 ;  /* 0x0000000b0a1b7223 */ /* 0x004fc60000000019 */
[----:B------:R-:W2:Y:S04]  /*0430*/  LDG.E R25, desc[UR6][R4.64+-0x1cc] ;  /* 0xfffe340604197981 */ /* 0x000ea8000c1e1900 */
[----:B------:R-:W2:Y:S04]  /*0440*/  LDG.E R11, desc[UR6][R2.64+0x24] ;  /* 0x00002406020b7981 */ /* 0x000ea8000c1e1900 */
[----:B------:R-:W2:Y:S01]  /*0450*/  LDG.E R10, desc[UR6][R4.64+0x18] ;  /* 0x00001806040a7981 */ /* 0x000ea2000c1e1900 */
[----:B----4-:R-:W-:-:S03]  /*0460*/  FFMA R27, R12, R13, R27 ;  /* 0x0000000d0c1b7223 */ /* 0x010fc6000000001b */
[----:B------:R0:W4:Y:S04]  /*0470*/  LDG.E R12, desc[UR6][R2.64+0x28] ;  /* 0x00002806020c7981 */ /* 0x000128000c1e1900 */
[----:B------:R-:W4:Y:S01]  /*0480*/  LDG.E R13, desc[UR6][R4.64+0x1fc] ;  /* 0x0001fc06040d7981 */ /* 0x000f22000c1e1900 */
[----:B-----5:R-:W-:-:S04]  /*0490*/  FFMA R15, R14, R15, R27 ;  /* 0x0000000f0e0f7223 */ /* 0x020fc8000000001b */
[----:B------:R-:W-:-:S04]  /*04a0*/  FFMA R15, R22, R23, R15 ;  /* 0x00000017160f7223 */ /* 0x000fc8000000000f */
[----:B------:R-:W-:Y:S01]  /*04b0*/  FFMA R15, R20, R21, R15 ;  /* 0x00000015140f7223 */ /* 0x000fe2000000000f */
[----:B------:R-:W-:-:S03]  /*04c0*/  UIADD3 UR4, UPT, UPT, UR4, 0x1, URZ ;  /* 0x0000000104047890 */ /* 0x000fc6000fffe0ff */
[----:B------:R-:W-:Y:S01]  /*04d0*/  FFMA R15, R18, R19, R15 ;  /* 0x00000013120f7223 */ /* 0x000fe2000000000f */
[----:B------:R-:W-:-:S03]  /*04e0*/  UISETP.NE.AND UP0, UPT, UR4, 0x7, UPT ;  /* 0x000000070400788c */ /* 0x000fc6000bf05270 */
[----:B------:R-:W-:Y:S01]  /*04f0*/  FFMA R15, R16, R17, R15 ;  /* 0x00000011100f7223 */ /* 0x000fe2000000000f */
[----:B0-----:R-:W-:-:S04]  /*0500*/  IADD3 R2, P1, PT, R2, 0xa80, RZ ;  /* 0x00000a8002027810 */ /* 0x001fc80007f3e0ff */
[----:B------:R-:W-:Y:S01]  /*0510*/  IADD3.X R3, PT, PT, RZ, R3, RZ, P1, !PT ;  /* 0x00000003ff037210 */ /* 0x000fe20000ffe4ff */
[----:B---3--:R-:W-:-:S04]  /*0520*/  FFMA R9, R8, R9, R15 ;  /* 0x0000000908097223 */ /* 0x008fc8000000000f */
[----:B--2---:R-:W-:Y:S01]  /*0530*/  FFMA R24, R24, R25, R9 ;  /* 0x0000001918187223 */ /* 0x004fe20000000009 */
[----:B------:R-:W-:-:S03]  /*0540*/  IADD3 R9, P0, PT, R4, 0x2c, RZ ;  /* 0x0000002c04097810 */ /* 0x000fc60007f1e0ff */
[----:B------:R-:W-:Y:S01]  /*0550*/  FFMA R11, R11, R10, R24 ;  /* 0x0000000a0b0b7223 */ /* 0x000fe20000000018 */
[----:B------:R-:W-:-:S03]  /*0560*/  IADD3.X R10, PT, PT, RZ, R5, RZ, P0, !PT ;  /* 0x00000005ff0a7210 */ /* 0x000fc600007fe4ff */
[----:B----4-:R-:W-:Y:S01]  /*0570*/  FFMA R8, R12, R13, R11 ;  /* 0x0000000d0c087223 */ /* 0x010fe2000000000b */
[----:B------:R-:W-:Y:S06]  /*0580*/  BRA.U UP0, `(.L_x_1) ;  /* 0xfffffff900e07547 */ /* 0x000fec000b83ffff */
[----:B------:R-:W0:Y:S01]  /*0590*/  LDC.64 R2, c[0x0][0x390] ;  /* 0x0000e400ff027b82 */ /* 0x000e220000000a00 */
[----:B------:R-:W-:Y:S01]  /*05a0*/  IMAD R7, R7, 0x6e, R0 ;  /* 0x0000006e07077824 */ /* 0x000fe200078e0200 */
[----:B------:R-:W-:-:S03]  /*05b0*/  FSETP.GEU.AND P0, PT, R8, RZ, PT ;  /* 0x000000ff0800720b */ /* 0x000fc60003f0e000 */
[----:B------:R-:W-:Y:S01]  /*05c0*/  IMAD R7, R6, 0x2f44, R7 ;  /* 0x00002f4406077824 */ /* 0x000fe200078e0207 */
[----:B------:R-:W-:-:S03]  /*05d0*/  FSEL R5, R8, RZ, P0 ;  /* 0x000000ff08057208 */ /* 0x000fc60000000000 */
[----:B0-----:R-:W-:-:S05]  /*05e0*/  IMAD.WIDE.U32 R2, R7, 0x4, R2 ;  /* 0x0000000407027825 */ /* 0x001fca00078e0002 */
[----:B------:R-:W-:Y:S01]  /*05f0*/  STG.E desc[UR6][R2.64], R5 ;  /* 0x0000000502007986 */ /* 0x000fe2000c101906 */
[----:B------:R-:W-:Y:S05]  /*0600*/  EXIT ;  /* 0x000000000000794d */ /* 0x000fea0003800000 */
.L_x_2:
        /* <DEDUP_REMOVED lines=15> */
.L_x_4:


//--------------------- .nv.shared.reserved.0     --------------------------
	.section	.nv.shared.reserved.0,"aw",@nobits
	.weak		__nv_reservedSMEM_offset_0_alias
	.size		__nv_reservedSMEM_offset_0_alias, 0, 64
	.other		__nv_reservedSMEM_offset_0_alias,@"STO_CUDA_RESERVED_SHARED STV_DEFAULT"
__nv_reservedSMEM_offset_0_alias:
	.zero		0
	.zero		64


//--------------------- .nv.constant0._Z10run_pool_1PfS_ --------------------------
	.section	.nv.constant0._Z10run_pool_1PfS_,"a",@progbits
	.sectionflags	@""
	.align	4
.nv.constant0._Z10run_pool_1PfS_:
	.zero		912


//--------------------- .nv.constant0._Z10run_conv_1PfS_S_ --------------------------
	.section	.nv.constant0._Z10run_conv_1PfS_S_,"a",@progbits
	.sectionflags	@""
	.align	4
.nv.constant0._Z10run_conv_1PfS_S_:
	.zero		920


//--------------------- SYMBOLS --------------------------

	.type		.nv.reservedSmem.offset0,@object
	.size		.nv.reservedSmem.offset0,0x4
